	.headerflags	@"EF_CUDA_TEXMODE_UNIFIED EF_CUDA_64BIT_ADDRESS EF_CUDA_ACCELERATORS EF_CUDA_SM90 EF_CUDA_VIRTUAL_SM(EF_CUDA_SM90)"
	.elftype	@"ET_EXEC"


//--------------------- .nv.info                  --------------------------
	.section	.nv.info,"",@"SHT_CUDA_INFO"
	.align	4


	//----- nvinfo : EIATTR_REGCOUNT
	.align		4
        /*0000*/ 	.byte	0x04, 0x2f
        /*0002*/ 	.short	(.L_1 - .L_0)
	.align		4
.L_0:
        /*0004*/ 	.word	index@(triton_poi_fused_convolution_sigmoid_49)
        /*0008*/ 	.word	0x0000000a


	//----- nvinfo : EIATTR_MIN_STACK_SIZE
	.align		4
.L_1:
        /*000c*/ 	.byte	0x04, 0x12
        /*000e*/ 	.short	(.L_3 - .L_2)
	.align		4
.L_2:
        /*0010*/ 	.word	index@(triton_poi_fused_convolution_sigmoid_49)
        /*0014*/ 	.word	0x00000000


	//----- nvinfo : EIATTR_FRAME_SIZE
	.align		4
.L_3:
        /*0018*/ 	.byte	0x04, 0x11
        /*001a*/ 	.short	(.L_5 - .L_4)
	.align		4
.L_4:
        /*001c*/ 	.word	index@(triton_poi_fused_convolution_sigmoid_49)
        /*0020*/ 	.word	0x00000000


	//----- nvinfo : EIATTR_MIN_STACK_SIZE
	.align		4
.L_5:
        /*0024*/ 	.byte	0x04, 0x12
        /*0026*/ 	.short	(.L_7 - .L_6)
	.align		4
.L_6:
        /*0028*/ 	.word	index@(triton_poi_fused_convolution_sigmoid_49)
        /*002c*/ 	.word	0x00000000
.L_7:


//--------------------- .nv.info.triton_poi_fused_convolution_sigmoid_49 --------------------------
	.section	.nv.info.triton_poi_fused_convolution_sigmoid_49,"",@"SHT_CUDA_INFO"
	.sectionflags	@""
	.align	4


	//----- nvinfo : EIATTR_CUDA_API_VERSION
	.align		4
        /*0000*/ 	.byte	0x04, 0x37
        /*0002*/ 	.short	(.L_9 - .L_8)
.L_8:
        /*0004*/ 	.word	0x0000007c


	//----- nvinfo : EIATTR_KPARAM_INFO
	.align		4
.L_9:
        /*0008*/ 	.byte	0x04, 0x17
        /*000a*/ 	.short	(.L_11 - .L_10)
.L_10:
        /*000c*/ 	.word	0x00000000
        /*0010*/ 	.short	0x0002
        /*0012*/ 	.short	0x0010
        /*0014*/ 	.byte	0x00, 0xf0, 0x11, 0x00


	//----- nvinfo : EIATTR_KPARAM_INFO
	.align		4
.L_11:
        /*0018*/ 	.byte	0x04, 0x17
        /*001a*/ 	.short	(.L_13 - .L_12)
.L_12:
        /*001c*/ 	.word	0x00000000
        /*0020*/ 	.short	0x0001
        /*0022*/ 	.short	0x0008
        /*0024*/ 	.byte	0x00, 0xf4, 0x21, 0x00


	//----- nvinfo : EIATTR_KPARAM_INFO
	.align		4
.L_13:
        /*0028*/ 	.byte	0x04, 0x17
        /*002a*/ 	.short	(.L_15 - .L_14)
.L_14:
        /*002c*/ 	.word	0x00000000
        /*0030*/ 	.short	0x0000
        /*0032*/ 	.short	0x0000
        /*0034*/ 	.byte	0x00, 0xf4, 0x21, 0x00


	//----- nvinfo : EIATTR_SPARSE_MMA_MASK
	.align		4
.L_15:
        /*0038*/ 	.byte	0x03, 0x50
        /*003a*/ 	.short	0x0000


	//----- nvinfo : EIATTR_MAXREG_COUNT
	.align		4
        /*003c*/ 	.byte	0x03, 0x1b
        /*003e*/ 	.short	0x00ff


	//----- nvinfo : EIATTR_EXIT_INSTR_OFFSETS
	.align		4
        /*0040*/ 	.byte	0x04, 0x1c
        /*0042*/ 	.short	(.L_17 - .L_16)


	//   ....[0]....
.L_16:
        /*0044*/ 	.word	0x00000290


	//   ....[1]....
        /*0048*/ 	.word	0x000002b0


	//----- nvinfo : EIATTR_REQNTID
	.align		4
.L_17:
        /*004c*/ 	.byte	0x04, 0x10
        /*004e*/ 	.short	(.L_19 - .L_18)
.L_18:
        /*0050*/ 	.word	0x00000080
        /*0054*/ 	.word	0x00000001
        /*0058*/ 	.word	0x00000001


	//----- nvinfo : EIATTR_CBANK_PARAM_SIZE
	.align		4
.L_19:
        /*005c*/ 	.byte	0x03, 0x19
        /*005e*/ 	.short	0x0014


	//----- nvinfo : EIATTR_PARAM_CBANK
	.align		4
        /*0060*/ 	.byte	0x04, 0x0a
        /*0062*/ 	.short	(.L_21 - .L_20)
	.align		4
.L_20:
        /*0064*/ 	.word	index@(.nv.constant0.triton_poi_fused_convolution_sigmoid_49)
        /*0068*/ 	.short	0x0210
        /*006a*/ 	.short	0x0014


	//----- nvinfo : EIATTR_SW_WAR
	.align		4
.L_21:
        /*006c*/ 	.byte	0x04, 0x36
        /*006e*/ 	.short	(.L_23 - .L_22)
.L_22:
        /*0070*/ 	.word	0x00000008
.L_23:


//--------------------- .nv.callgraph             --------------------------
	.section	.nv.callgraph,"",@"SHT_CUDA_CALLGRAPH"
	.align	4
	.sectionentsize	8
	.align		4
        /*0000*/ 	.word	0x00000000
	.align		4
        /*0004*/ 	.word	0xffffffff
	.align		4
        /*0008*/ 	.word	0x00000000
	.align		4
        /*000c*/ 	.word	0xfffffffe
	.align		4
        /*0010*/ 	.word	0x00000000
	.align		4
        /*0014*/ 	.word	0xfffffffd
	.align		4
        /*0018*/ 	.word	0x00000000
	.align		4
        /*001c*/ 	.word	0xfffffffc


//--------------------- .text.triton_poi_fused_convolution_sigmoid_49 --------------------------
	.section	.text.triton_poi_fused_convolution_sigmoid_49,"ax",@progbits
	.align	128
        .global         triton_poi_fused_convolution_sigmoid_49
        .type           triton_poi_fused_convolution_sigmoid_49,@function
        .size           triton_poi_fused_convolution_sigmoid_49,(.L_x_1 - triton_poi_fused_convolution_sigmoid_49)
        .other          triton_poi_fused_convolution_sigmoid_49,@"STO_CUDA_ENTRY STV_DEFAULT"
triton_poi_fused_convolution_sigmoid_49:
.text.triton_poi_fused_convolution_sigmoid_49:
[----:B------:R-:W0:Y:S02]  /*0000*/  LDC R1, c[0x0][0x28] ;  /* 0x00000a00ff017b82 */ /* 0x000e240000000800 */
[----:B------:R-:W1:Y:S01]  /*0010*/  S2R R0, SR_TID.X ;  /* 0x0000000000007919 */ /* 0x000e620000002100 */
[----:B------:R-:W2:Y:S01]  /*0020*/  LDC.64 R2, c[0x0][0x210] ;  /* 0x00008400ff027b82 */ /* 0x000ea20000000a00 */
[----:B------:R-:W-:Y:S01]  /*0030*/  ULDC.64 UR4, c[0x0][0x208] ;  /* 0x0000820000047ab9 */ /* 0x000fe20000000a00 */
[----:B------:R-:W3:Y:S06]  /*0040*/  S2R R7, SR_CTAID.X ;  /* 0x0000000000077919 */ /* 0x000eec0000002500 */
[----:B------:R-:W4:Y:S01]  /*0050*/  LDC.64 R4, c[0x0][0x218] ;  /* 0x00008600ff047b82 */ /* 0x000f220000000a00 */
[----:B-1----:R-:W-:Y:S01]  /*0060*/  SHF.L.U32 R0, R0, 0x1, RZ ;  /* 0x0000000100007819 */ /* 0x002fe200000006ff */
[----:B----4-:R-:W4:Y:S03]  /*0070*/  LDG.E R4, desc[UR4][R4.64] ;  /* 0x0000000404047981 */ /* 0x010f26000c1e1900 */
[----:B------:R-:W-:-:S04]  /*0080*/  LOP3.LUT R0, R0, 0xfe, RZ, 0xc0, !PT ;  /* 0x000000fe00007812 */ /* 0x000fc800078ec0ff */
[----:B---3--:R-:W-:-:S04]  /*0090*/  LEA R7, R7, R0, 0x8 ;  /* 0x0000000007077211 */ /* 0x008fc800078e40ff */
[C---:B------:R-:W-:Y:S01]  /*00a0*/  ISETP.GE.AND P0, PT, R7.reuse, 0x400, PT ;  /* 0x000004000700780c */ /* 0x040fe20003f06270 */
[----:B--2---:R-:W-:Y:S01]  /*00b0*/  IMAD.WIDE R2, R7, 0x4, R2 ;  /* 0x0000000407027825 */ /* 0x004fe200078e0202 */
[----:B------:R-:W-:-:S11]  /*00c0*/  CS2R R6, SRZ ;  /* 0x0000000000067805 */ /* 0x000fd6000001ff00 */
[----:B------:R-:W4:Y:S02]  /*00d0*/  @!P0 LDG.E.64 R6, desc[UR4][R2.64] ;  /* 0x0000000402068981 */ /* 0x000f24000c1e1b00 */
[C---:B----4-:R-:W-:Y:S01]  /*00e0*/  FADD R6, R4.reuse, R6 ;  /* 0x0000000604067221 */ /* 0x050fe20000000000 */
[----:B------:R-:W-:-:S03]  /*00f0*/  FADD R7, R4, R7 ;  /* 0x0000000704077221 */ /* 0x000fc60000000000 */
[----:B------:R-:W-:Y:S01]  /*0100*/  FADD R6, RZ, -R6 ;  /* 0x80000006ff067221 */ /* 0x000fe20000000000 */
[----:B------:R-:W-:-:S03]  /*0110*/  FADD R7, RZ, -R7 ;  /* 0x80000007ff077221 */ /* 0x000fc60000000000 */
[----:B------:R-:W-:Y:S01]  /*0120*/  FMUL R6, R6, 1.4426950216293334961 ;  /* 0x3fb8aa3b06067820 */ /* 0x000fe20000400000 */
[----:B------:R-:W-:-:S04]  /*0130*/  FMUL R7, R7, 1.4426950216293334961 ;  /* 0x3fb8aa3b07077820 */ /* 0x000fc80000400000 */
[----:B------:R-:W-:Y:S02]  /*0140*/  FSETP.GEU.AND P1, PT, R6, -126, PT ;  /* 0xc2fc00000600780b */ /* 0x000fe40003f2e000 */
[----:B------:R-:W-:-:S11]  /*0150*/  FSETP.GEU.AND P2, PT, R7, -126, PT ;  /* 0xc2fc00000700780b */ /* 0x000fd60003f4e000 */
[----:B------:R-:W-:Y:S02]  /*0160*/  @!P1 FMUL R6, R6, 0.5 ;  /* 0x3f00000006069820 */ /* 0x000fe40000400000 */
[----:B------:R-:W-:Y:S02]  /*0170*/  @!P2 FMUL R7, R7, 0.5 ;  /* 0x3f0000000707a820 */ /* 0x000fe40000400000 */
[----:B------:R-:W1:Y:S08]  /*0180*/  MUFU.EX2 R0, R6 ;  /* 0x0000000600007308 */ /* 0x000e700000000800 */
[----:B------:R-:W2:Y:S01]  /*0190*/  MUFU.EX2 R4, R7 ;  /* 0x0000000700047308 */ /* 0x000ea20000000800 */
[----:B-1----:R-:W-:-:S04]  /*01a0*/  @!P1 FMUL R0, R0, R0 ;  /* 0x0000000000009220 */ /* 0x002fc80000400000 */
[----:B------:R-:W-:Y:S01]  /*01b0*/  FADD R0, R0, 1 ;  /* 0x3f80000000007421 */ /* 0x000fe20000000000 */
[----:B--2---:R-:W-:-:S04]  /*01c0*/  @!P2 FMUL R4, R4, R4 ;  /* 0x000000040404a220 */ /* 0x004fc80000400000 */
[----:B------:R-:W-:Y:S01]  /*01d0*/  FADD R4, R4, 1 ;  /* 0x3f80000004047421 */ /* 0x000fe20000000000 */
[----:B------:R-:W-:-:S04]  /*01e0*/  FSETP.GT.AND P1, PT, R0, 8.50705917302346158658e+37, PT ;  /* 0x7e8000000000780b */ /* 0x000fc80003f24000 */
[----:B------:R-:W-:Y:S01]  /*01f0*/  FSETP.GT.AND P2, PT, R4, 8.50705917302346158658e+37, PT ;  /* 0x7e8000000400780b */ /* 0x000fe20003f44000 */
[----:B------:R-:W-:-:S08]  /*0200*/  HFMA2.MMA R7, -RZ, RZ, 1.625, 0 ;  /* 0x3e800000ff077435 */ /* 0x000fd000000001ff */
[----:B------:R-:W-:-:S04]  /*0210*/  @P1 FMUL R0, R0, 0.25 ;  /* 0x3e80000000001820 */ /* 0x000fc80000400000 */
[----:B------:R-:W-:Y:S02]  /*0220*/  @P2 FMUL R4, R4, 0.25 ;  /* 0x3e80000004042820 */ /* 0x000fe40000400000 */
[----:B------:R-:W1:Y:S08]  /*0230*/  MUFU.RCP R0, R0 ;  /* 0x0000000000007308 */ /* 0x000e700000001000 */
[----:B------:R-:W2:Y:S01]  /*0240*/  MUFU.RCP R4, R4 ;  /* 0x0000000400047308 */ /* 0x000ea20000001000 */
[----:B------:R-:W-:-:S02]  /*0250*/  FSEL R5, R7, 1, P1 ;  /* 0x3f80000007057808 */ /* 0x000fc40000800000 */
[----:B------:R-:W-:-:S03]  /*0260*/  FSEL R7, R7, 1, P2 ;  /* 0x3f80000007077808 */ /* 0x000fc60001000000 */
[----:B-1----:R-:W-:Y:S02]  /*0270*/  FMUL R6, R0, R5 ;  /* 0x0000000500067220 */ /* 0x002fe40000400000 */
[----:B--2---:R-:W-:Y:S01]  /*0280*/  FMUL R7, R4, R7 ;  /* 0x0000000704077220 */ /* 0x004fe20000400000 */
[----:B------:R-:W-:Y:S06]  /*0290*/  @P0 EXIT ;  /* 0x000000000000094d */ /* 0x000fec0003800000 */
[----:B------:R-:W-:Y:S01]  /*02a0*/  STG.E.64 desc[UR4][R2.64], R6 ;  /* 0x0000000602007986 */ /* 0x000fe2000c101b04 */
[----:B------:R-:W-:Y:S05]  /*02b0*/  EXIT ;  /* 0x000000000000794d */ /* 0x000fea0003800000 */
.L_x_0:
[----:B------:R-:W-:-:S00]  /*02c0*/  BRA `(.L_x_0) ;  /* 0xfffffffc00fc7947 */ /* 0x000fc0000383ffff */
[----:B------:R-:W-:-:S00]  /*02d0*/  NOP ;  /* 0x0000000000007918 */ /* 0x000fc00000000000 */
        /* <DEDUP_REMOVED lines=10> */
.L_x_1:


//--------------------- .nv.constant0.triton_poi_fused_convolution_sigmoid_49 --------------------------
	.section	.nv.constant0.triton_poi_fused_convolution_sigmoid_49,"a",@progbits
	.sectionflags	@""
	.align	4
.nv.constant0.triton_poi_fused_convolution_sigmoid_49:
	.zero		548
